//
// Generated by NVIDIA NVVM Compiler
//
// Compiler Build ID: CL-36424714
// Cuda compilation tools, release 13.0, V13.0.88
// Based on NVVM 20.0.0
//

.version 9.0
.target sm_100
.address_size 64

	// .globl	_Z7KrnlMMMPPfS0_S0_

.visible .entry _Z7KrnlMMMPPfS0_S0_(
	.param .u64 .ptr .align 1 _Z7KrnlMMMPPfS0_S0__param_0,
	.param .u64 .ptr .align 1 _Z7KrnlMMMPPfS0_S0__param_1,
	.param .u64 .ptr .align 1 _Z7KrnlMMMPPfS0_S0__param_2
)
{
	.reg .pred 	%p<2>;
	.reg .b32 	%r<13>;
	.reg .b32 	%f<52>;
	.reg .b64 	%rd<74>;

	ld.param.u64 	%rd8, [_Z7KrnlMMMPPfS0_S0__param_0];
	ld.param.u64 	%rd9, [_Z7KrnlMMMPPfS0_S0__param_1];
	ld.param.u64 	%rd7, [_Z7KrnlMMMPPfS0_S0__param_2];
	cvta.to.global.u64 	%rd10, %rd9;
	cvta.to.global.u64 	%rd11, %rd8;
	mov.u32 	%r6, %ctaid.x;
	mov.u32 	%r7, %ntid.x;
	mov.u32 	%r8, %tid.x;
	mad.lo.s32 	%r1, %r6, %r7, %r8;
	mov.u32 	%r9, %ctaid.y;
	mov.u32 	%r10, %ntid.y;
	mov.u32 	%r11, %tid.y;
	mad.lo.s32 	%r2, %r9, %r10, %r11;
	mul.wide.s32 	%rd12, %r1, 8;
	add.s64 	%rd13, %rd11, %rd12;
	ld.global.u64 	%rd14, [%rd13];
	cvta.to.global.u64 	%rd15, %rd14;
	add.s64 	%rd73, %rd15, 32;
	add.s64 	%rd72, %rd10, 64;
	mov.b32 	%r12, 0;
	mov.f32 	%f51, 0f00000000;
	mul.wide.u32 	%rd18, %r2, 4;
$L__BB0_1:
	ld.global.f32 	%f4, [%rd73+-32];
	ld.global.u64 	%rd16, [%rd72+-64];
	cvta.to.global.u64 	%rd17, %rd16;
	add.s64 	%rd19, %rd17, %rd18;
	ld.global.f32 	%f5, [%rd19];
	fma.rn.f32 	%f6, %f4, %f5, %f51;
	ld.global.f32 	%f7, [%rd73+-28];
	ld.global.u64 	%rd20, [%rd72+-56];
	cvta.to.global.u64 	%rd21, %rd20;
	add.s64 	%rd22, %rd21, %rd18;
	ld.global.f32 	%f8, [%rd22];
	fma.rn.f32 	%f9, %f7, %f8, %f6;
	ld.global.f32 	%f10, [%rd73+-24];
	ld.global.u64 	%rd23, [%rd72+-48];
	cvta.to.global.u64 	%rd24, %rd23;
	add.s64 	%rd25, %rd24, %rd18;
	ld.global.f32 	%f11, [%rd25];
	fma.rn.f32 	%f12, %f10, %f11, %f9;
	ld.global.f32 	%f13, [%rd73+-20];
	ld.global.u64 	%rd26, [%rd72+-40];
	cvta.to.global.u64 	%rd27, %rd26;
	add.s64 	%rd28, %rd27, %rd18;
	ld.global.f32 	%f14, [%rd28];
	fma.rn.f32 	%f15, %f13, %f14, %f12;
	ld.global.f32 	%f16, [%rd73+-16];
	ld.global.u64 	%rd29, [%rd72+-32];
	cvta.to.global.u64 	%rd30, %rd29;
	add.s64 	%rd31, %rd30, %rd18;
	ld.global.f32 	%f17, [%rd31];
	fma.rn.f32 	%f18, %f16, %f17, %f15;
	ld.global.f32 	%f19, [%rd73+-12];
	ld.global.u64 	%rd32, [%rd72+-24];
	cvta.to.global.u64 	%rd33, %rd32;
	add.s64 	%rd34, %rd33, %rd18;
	ld.global.f32 	%f20, [%rd34];
	fma.rn.f32 	%f21, %f19, %f20, %f18;
	ld.global.f32 	%f22, [%rd73+-8];
	ld.global.u64 	%rd35, [%rd72+-16];
	cvta.to.global.u64 	%rd36, %rd35;
	add.s64 	%rd37, %rd36, %rd18;
	ld.global.f32 	%f23, [%rd37];
	fma.rn.f32 	%f24, %f22, %f23, %f21;
	ld.global.f32 	%f25, [%rd73+-4];
	ld.global.u64 	%rd38, [%rd72+-8];
	cvta.to.global.u64 	%rd39, %rd38;
	add.s64 	%rd40, %rd39, %rd18;
	ld.global.f32 	%f26, [%rd40];
	fma.rn.f32 	%f27, %f25, %f26, %f24;
	ld.global.f32 	%f28, [%rd73];
	ld.global.u64 	%rd41, [%rd72];
	cvta.to.global.u64 	%rd42, %rd41;
	add.s64 	%rd43, %rd42, %rd18;
	ld.global.f32 	%f29, [%rd43];
	fma.rn.f32 	%f30, %f28, %f29, %f27;
	ld.global.f32 	%f31, [%rd73+4];
	ld.global.u64 	%rd44, [%rd72+8];
	cvta.to.global.u64 	%rd45, %rd44;
	add.s64 	%rd46, %rd45, %rd18;
	ld.global.f32 	%f32, [%rd46];
	fma.rn.f32 	%f33, %f31, %f32, %f30;
	ld.global.f32 	%f34, [%rd73+8];
	ld.global.u64 	%rd47, [%rd72+16];
	cvta.to.global.u64 	%rd48, %rd47;
	add.s64 	%rd49, %rd48, %rd18;
	ld.global.f32 	%f35, [%rd49];
	fma.rn.f32 	%f36, %f34, %f35, %f33;
	ld.global.f32 	%f37, [%rd73+12];
	ld.global.u64 	%rd50, [%rd72+24];
	cvta.to.global.u64 	%rd51, %rd50;
	add.s64 	%rd52, %rd51, %rd18;
	ld.global.f32 	%f38, [%rd52];
	fma.rn.f32 	%f39, %f37, %f38, %f36;
	ld.global.f32 	%f40, [%rd73+16];
	ld.global.u64 	%rd53, [%rd72+32];
	cvta.to.global.u64 	%rd54, %rd53;
	add.s64 	%rd55, %rd54, %rd18;
	ld.global.f32 	%f41, [%rd55];
	fma.rn.f32 	%f42, %f40, %f41, %f39;
	ld.global.f32 	%f43, [%rd73+20];
	ld.global.u64 	%rd56, [%rd72+40];
	cvta.to.global.u64 	%rd57, %rd56;
	add.s64 	%rd58, %rd57, %rd18;
	ld.global.f32 	%f44, [%rd58];
	fma.rn.f32 	%f45, %f43, %f44, %f42;
	ld.global.f32 	%f46, [%rd73+24];
	ld.global.u64 	%rd59, [%rd72+48];
	cvta.to.global.u64 	%rd60, %rd59;
	add.s64 	%rd61, %rd60, %rd18;
	ld.global.f32 	%f47, [%rd61];
	fma.rn.f32 	%f48, %f46, %f47, %f45;
	ld.global.f32 	%f49, [%rd73+28];
	ld.global.u64 	%rd62, [%rd72+56];
	cvta.to.global.u64 	%rd63, %rd62;
	add.s64 	%rd64, %rd63, %rd18;
	ld.global.f32 	%f50, [%rd64];
	fma.rn.f32 	%f51, %f49, %f50, %f48;
	add.s32 	%r12, %r12, 16;
	add.s64 	%rd73, %rd73, 64;
	add.s64 	%rd72, %rd72, 128;
	setp.ne.s32 	%p1, %r12, 1600;
	@%p1 bra 	$L__BB0_1;
	cvta.to.global.u64 	%rd65, %rd7;
	add.s64 	%rd67, %rd65, %rd12;
	ld.global.u64 	%rd68, [%rd67];
	cvta.to.global.u64 	%rd69, %rd68;
	add.s64 	%rd71, %rd69, %rd18;
	st.global.f32 	[%rd71], %f51;
	ret;

}


// ===== COMPILED SASS (sm_100) =====

	.target	sm_100

	.elftype	@"ET_EXEC"


//--------------------- .note.nv.tkinfo           --------------------------
	.section	.note.nv.tkinfo,"",@"SHT_NOTE"
	.sectionflags	@"SHF_NOTE_NV_TKINFO"
	.tkinfo
        /*0018*/ 	.word	0x00000002
        /*0030*/ 	.string	""
        /*0030*/ 	.string	"ptxas"
        /*0030*/ 	.string	"Cuda compilation tools, release 13.0, V13.0.88"
        /*0030*/ 	.string	"Build cuda_13.0.r13.0/compiler.36424714_0"
        /*0030*/ 	.string	"-arch sm_100 -m 64 "



//--------------------- .note.nv.cuinfo           --------------------------
	.section	.note.nv.cuinfo,"",@"SHT_NOTE"
	.sectionflags	@"SHF_NOTE_NV_CUINFO"
        /*0018*/ 	.short	0x0002
        /*001a*/ 	.short	0x0064
        /*001c*/ 	.short	0x0082
	.zero		2


//--------------------- .nv.info                  --------------------------
	.section	.nv.info,"",@"SHT_CUDA_INFO"
	.align	4


	//----- nvinfo : EIATTR_REGCOUNT
	.align		4
        /*0000*/ 	.byte	0x04, 0x2f
        /*0002*/ 	.short	(.L_1 - .L_0)
	.align		4
.L_0:
        /*0004*/ 	.word	index@(_Z7KrnlMMMPPfS0_S0_)
        /*0008*/ 	.word	0x00000020


	//----- nvinfo : EIATTR_FRAME_SIZE
	.align		4
.L_1:
        /*000c*/ 	.byte	0x04, 0x11
        /*000e*/ 	.short	(.L_3 - .L_2)
	.align		4
.L_2:
        /*0010*/ 	.word	index@(_Z7KrnlMMMPPfS0_S0_)
        /*0014*/ 	.word	0x00000000


	//----- nvinfo : EIATTR_MIN_STACK_SIZE
	.align		4
.L_3:
        /*0018*/ 	.byte	0x04, 0x12
        /*001a*/ 	.short	(.L_5 - .L_4)
	.align		4
.L_4:
        /*001c*/ 	.word	index@(_Z7KrnlMMMPPfS0_S0_)
        /*0020*/ 	.word	0x00000000
.L_5:


//--------------------- .nv.compat                --------------------------
	.section	.nv.compat,"",@"SHT_CUDA_COMPAT_INFO"
	.align	4
        /*0000*/ 	.byte	0x02, 0x09, 0x00, 0x00, 0x02, 0x02, 0x01, 0x00, 0x02, 0x05, 0x05, 0x00, 0x03, 0x07, 0x01, 0x01
        /*0010*/ 	.byte	0x02, 0x03, 0x00, 0x00, 0x02, 0x06, 0x01, 0x00, 0x04, 0x0b, 0x08, 0x00, 0x09, 0x00, 0x00, 0x00
        /*0020*/ 	.byte	0x00, 0x00, 0x00, 0x00


//--------------------- .nv.info._Z7KrnlMMMPPfS0_S0_ --------------------------
	.section	.nv.info._Z7KrnlMMMPPfS0_S0_,"",@"SHT_CUDA_INFO"
	.sectionflags	@""
	.align	4


	//----- nvinfo : EIATTR_CUDA_API_VERSION
	.align		4
        /*0000*/ 	.byte	0x04, 0x37
        /*0002*/ 	.short	(.L_7 - .L_6)
.L_6:
        /*0004*/ 	.word	0x00000082


	//----- nvinfo : EIATTR_KPARAM_INFO
	.align		4
.L_7:
        /*0008*/ 	.byte	0x04, 0x17
        /*000a*/ 	.short	(.L_9 - .L_8)
.L_8:
        /*000c*/ 	.word	0x00000000
        /*0010*/ 	.short	0x0002
        /*0012*/ 	.short	0x0010
        /*0014*/ 	.byte	0x00, 0xf5, 0x21, 0x00


	//----- nvinfo : EIATTR_KPARAM_INFO
	.align		4
.L_9:
        /*0018*/ 	.byte	0x04, 0x17
        /*001a*/ 	.short	(.L_11 - .L_10)
.L_10:
        /*001c*/ 	.word	0x00000000
        /*0020*/ 	.short	0x0001
        /*0022*/ 	.short	0x0008
        /*0024*/ 	.byte	0x00, 0xf5, 0x21, 0x00


	//----- nvinfo : EIATTR_KPARAM_INFO
	.align		4
.L_11:
        /*0028*/ 	.byte	0x04, 0x17
        /*002a*/ 	.short	(.L_13 - .L_12)
.L_12:
        /*002c*/ 	.word	0x00000000
        /*0030*/ 	.short	0x0000
        /*0032*/ 	.short	0x0000
        /*0034*/ 	.byte	0x00, 0xf5, 0x21, 0x00


	//----- nvinfo : EIATTR_SPARSE_MMA_MASK
	.align		4
.L_13:
        /*0038*/ 	.byte	0x03, 0x50
        /*003a*/ 	.short	0x0000


	//----- nvinfo : EIATTR_MAXREG_COUNT
	.align		4
        /*003c*/ 	.byte	0x03, 0x1b
        /*003e*/ 	.short	0x00ff


	//----- nvinfo : EIATTR_MERCURY_ISA_VERSION
	.align		4
        /*0040*/ 	.byte	0x03, 0x5f
        /*0042*/ 	.short	0x0101


	//----- nvinfo : EIATTR_VRC_CTA_INIT_COUNT
	.align		4
        /*0044*/ 	.byte	0x02, 0x4a
	.zero		1
	.zero		1


	//----- nvinfo : EIATTR_EXIT_INSTR_OFFSETS
	.align		4
        /*0048*/ 	.byte	0x04, 0x1c
        /*004a*/ 	.short	(.L_15 - .L_14)


	//   ....[0]....
.L_14:
        /*004c*/ 	.word	0x00000720


	//----- nvinfo : EIATTR_CBANK_PARAM_SIZE
	.align		4
.L_15:
        /*0050*/ 	.byte	0x03, 0x19
        /*0052*/ 	.short	0x0018


	//----- nvinfo : EIATTR_PARAM_CBANK
	.align		4
        /*0054*/ 	.byte	0x04, 0x0a
        /*0056*/ 	.short	(.L_17 - .L_16)
	.align		4
.L_16:
        /*0058*/ 	.word	index@(.nv.constant0._Z7KrnlMMMPPfS0_S0_)
        /*005c*/ 	.short	0x0380
        /*005e*/ 	.short	0x0018


	//----- nvinfo : EIATTR_SW_WAR
	.align		4
.L_17:
        /*0060*/ 	.byte	0x04, 0x36
        /*0062*/ 	.short	(.L_19 - .L_18)
.L_18:
        /*0064*/ 	.word	0x00000008
.L_19:


//--------------------- .nv.callgraph             --------------------------
	.section	.nv.callgraph,"",@"SHT_CUDA_CALLGRAPH"
	.align	4
	.sectionentsize	8
	.align		4
        /*0000*/ 	.word	0x00000000
	.align		4
        /*0004*/ 	.word	0xffffffff
	.align		4
        /*0008*/ 	.word	0x00000000
	.align		4
        /*000c*/ 	.word	0xfffffffe
	.align		4
        /*0010*/ 	.word	0x00000000
	.align		4
        /*0014*/ 	.word	0xfffffffd
	.align		4
        /*0018*/ 	.word	0x00000000
	.align		4
        /*001c*/ 	.word	0xfffffffc


//--------------------- .text._Z7KrnlMMMPPfS0_S0_ --------------------------
	.section	.text._Z7KrnlMMMPPfS0_S0_,"ax",@progbits
	.align	128
        .global         _Z7KrnlMMMPPfS0_S0_
        .type           _Z7KrnlMMMPPfS0_S0_,@function
        .size           _Z7KrnlMMMPPfS0_S0_,(.L_x_2 - _Z7KrnlMMMPPfS0_S0_)
        .other          _Z7KrnlMMMPPfS0_S0_,@"STO_CUDA_ENTRY STV_DEFAULT"
_Z7KrnlMMMPPfS0_S0_:
.text._Z7KrnlMMMPPfS0_S0_:
[----:B------:R-:W-:Y:S01]  /*0000*/  LDC R1, c[0x0][0x37c] ;  /* 0x0000df00ff017b82 */ /* 0x000fe20000000800 */
[----:B------:R-:W0:Y:S07]  /*0010*/  S2R R3, SR_TID.X ;  /* 0x0000000000037919 */ /* 0x000e2e0000002100 */
[----:B------:R-:W0:Y:S01]  /*0020*/  S2UR UR4, SR_CTAID.X ;  /* 0x00000000000479c3 */ /* 0x000e220000002500 */
[----:B------:R-:W1:Y:S07]  /*0030*/  LDCU.64 UR6, c[0x0][0x358] ;  /* 0x00006b00ff0677ac */ /* 0x000e6e0008000a00 */
[----:B------:R-:W0:Y:S08]  /*0040*/  LDC R0, c[0x0][0x360] ;  /* 0x0000d800ff007b82 */ /* 0x000e300000000800 */
[----:B------:R-:W2:Y:S01]  /*0050*/  LDC.64 R4, c[0x0][0x380] ;  /* 0x0000e000ff047b82 */ /* 0x000ea20000000a00 */
[----:B0-----:R-:W-:Y:S01]  /*0060*/  IMAD R0, R0, UR4, R3 ;  /* 0x0000000400007c24 */ /* 0x001fe2000f8e0203 */
[----:B------:R-:W0:Y:S03]  /*0070*/  LDCU.64 UR4, c[0x0][0x388] ;  /* 0x00007100ff0477ac */ /* 0x000e260008000a00 */
[----:B--2---:R-:W-:-:S06]  /*0080*/  IMAD.WIDE R4, R0, 0x8, R4 ;  /* 0x0000000800047825 */ /* 0x004fcc00078e0204 */
[----:B-1----:R-:W2:Y:S01]  /*0090*/  LDG.E.64 R4, desc[UR6][R4.64] ;  /* 0x0000000604047981 */ /* 0x002ea2000c1e1b00 */
[----:B------:R-:W1:Y:S01]  /*00a0*/  S2UR UR8, SR_CTAID.Y ;  /* 0x00000000000879c3 */ /* 0x000e620000002600 */
[----:B------:R-:W-:Y:S01]  /*00b0*/  HFMA2 R26, -RZ, RZ, 0, 0 ;  /* 0x00000000ff1a7431 */ /* 0x000fe200000001ff */
[----:B------:R-:W1:Y:S01]  /*00c0*/  S2R R3, SR_TID.Y ;  /* 0x0000000000037919 */ /* 0x000e620000002200 */
[----:B0-----:R-:W-:-:S05]  /*00d0*/  UIADD3 UR4, UP0, UPT, UR4, 0x40, URZ ;  /* 0x0000004004047890 */ /* 0x001fca000ff1e0ff */
[----:B------:R-:W1:Y:S01]  /*00e0*/  LDC R2, c[0x0][0x364] ;  /* 0x0000d900ff027b82 */ /* 0x000e620000000800 */
[----:B------:R-:W-:Y:S01]  /*00f0*/  UIADD3.X UR5, UPT, UPT, URZ, UR5, URZ, UP0, !UPT ;  /* 0x00000005ff057290 */ /* 0x000fe200087fe4ff */
[----:B------:R-:W-:Y:S01]  /*0100*/  MOV R10, UR4 ;  /* 0x00000004000a7c02 */ /* 0x000fe20008000f00 */
[----:B------:R-:W-:-:S04]  /*0110*/  UMOV UR4, URZ ;  /* 0x000000ff00047c82 */ /* 0x000fc80008000000 */
[----:B------:R-:W-:Y:S01]  /*0120*/  MOV R11, UR5 ;  /* 0x00000005000b7c02 */ /* 0x000fe20008000f00 */
[----:B-1----:R-:W-:Y:S01]  /*0130*/  IMAD R2, R2, UR8, R3 ;  /* 0x0000000802027c24 */ /* 0x002fe2000f8e0203 */
[----:B--2---:R-:W-:-:S04]  /*0140*/  IADD3 R12, P0, PT, R4, 0x20, RZ ;  /* 0x00000020040c7810 */ /* 0x004fc80007f1e0ff */
[----:B------:R-:W-:-:S09]  /*0150*/  IADD3.X R13, PT, PT, RZ, R5, RZ, P0, !PT ;  /* 0x00000005ff0d7210 */ /* 0x000fd200007fe4ff */
.L_x_0:
[----:B------:R-:W2:Y:S04]  /*0160*/  LDG.E.64 R8, desc[UR6][R10.64+-0x40] ;  /* 0xffffc0060a087981 */ /* 0x000ea8000c1e1b00 */
[----:B------:R-:W3:Y:S04]  /*0170*/  LDG.E.64 R20, desc[UR6][R10.64+-0x38] ;  /* 0xffffc8060a147981 */ /* 0x000ee8000c1e1b00 */
[----:B------:R-:W4:Y:S04]  /*0180*/  LDG.E.64 R14, desc[UR6][R10.64+-0x30] ;  /* 0xffffd0060a0e7981 */ /* 0x000f28000c1e1b00 */
[----:B------:R-:W5:Y:S04]  /*0190*/  LDG.E.64 R24, desc[UR6][R10.64+-0x28] ;  /* 0xffffd8060a187981 */ /* 0x000f68000c1e1b00 */
[----:B------:R-:W5:Y:S04]  /*01a0*/  LDG.E.64 R28, desc[UR6][R10.64+-0x20] ;  /* 0xffffe0060a1c7981 */ /* 0x000f68000c1e1b00 */
[----:B------:R-:W5:Y:S04]  /*01b0*/  LDG.E.64 R4, desc[UR6][R10.64+-0x18] ;  /* 0xffffe8060a047981 */ /* 0x000f68000c1e1b00 */
[----:B------:R-:W5:Y:S04]  /*01c0*/  LDG.E.64 R6, desc[UR6][R10.64+-0x10] ;  /* 0xfffff0060a067981 */ /* 0x000f68000c1e1b00 */
[----:B------:R-:W5:Y:S04]  /*01d0*/  LDG.E R27, desc[UR6][R12.64+-0x20] ;  /* 0xffffe0060c1b7981 */ /* 0x000f68000c1e1900 */
[----:B------:R-:W5:Y:S04]  /*01e0*/  LDG.E R22, desc[UR6][R12.64+-0x1c] ;  /* 0xffffe4060c167981 */ /* 0x000f68000c1e1900 */
[----:B------:R-:W5:Y:S04]  /*01f0*/  LDG.E R16, desc[UR6][R12.64+-0x18] ;  /* 0xffffe8060c107981 */ /* 0x000f68000c1e1900 */
[----:B------:R-:W5:Y:S04]  /*0200*/  LDG.E R18, desc[UR6][R12.64+-0x14] ;  /* 0xffffec060c127981 */ /* 0x000f68000c1e1900 */
[----:B------:R-:W5:Y:S01]  /*0210*/  LDG.E R3, desc[UR6][R12.64+-0x8] ;  /* 0xfffff8060c037981 */ /* 0x000f62000c1e1900 */
[----:B--2---:R-:W-:-:S04]  /*0220*/  IMAD.WIDE.U32 R8, R2, 0x4, R8 ;  /* 0x0000000402087825 */ /* 0x004fc800078e0008 */
[C---:B---3--:R-:W-:Y:S01]  /*0230*/  IMAD.WIDE.U32 R20, R2.reuse, 0x4, R20 ;  /* 0x0000000402147825 */ /* 0x048fe200078e0014 */
[----:B------:R-:W2:Y:S03]  /*0240*/  LDG.E R19, desc[UR6][R8.64] ;  /* 0x0000000608137981 */ /* 0x000ea6000c1e1900 */
[C---:B----4-:R-:W-:Y:S01]  /*0250*/  IMAD.WIDE.U32 R14, R2.reuse, 0x4, R14 ;  /* 0x00000004020e7825 */ /* 0x050fe200078e000e */
[----:B------:R0:W3:Y:S03]  /*0260*/  LDG.E R23, desc[UR6][R20.64] ;  /* 0x0000000614177981 */ /* 0x0000e6000c1e1900 */
[C---:B-----5:R-:W-:Y:S02]  /*0270*/  IMAD.WIDE.U32 R24, R2.reuse, 0x4, R24 ;  /* 0x0000000402187825 */ /* 0x060fe400078e0018 */
[----:B------:R-:W4:Y:S02]  /*0280*/  LDG.E R15, desc[UR6][R14.64] ;  /* 0x000000060e0f7981 */ /* 0x000f24000c1e1900 */
[----:B------:R-:W-:-:S02]  /*0290*/  IMAD.WIDE.U32 R28, R2, 0x4, R28 ;  /* 0x00000004021c7825 */ /* 0x000fc400078e001c */
[----:B------:R-:W5:Y:S02]  /*02a0*/  LDG.E R17, desc[UR6][R24.64] ;  /* 0x0000000618117981 */ /* 0x000f64000c1e1900 */
[C---:B------:R-:W-:Y:S02]  /*02b0*/  IMAD.WIDE.U32 R4, R2.reuse, 0x4, R4 ;  /* 0x0000000402047825 */ /* 0x040fe400078e0004 */
[----:B------:R-:W5:Y:S04]  /*02c0*/  LDG.E R9, desc[UR6][R28.64] ;  /* 0x000000061c097981 */ /* 0x000f68000c1e1900 */
[----:B------:R-:W5:Y:S01]  /*02d0*/  LDG.E R14, desc[UR6][R12.64+-0x10] ;  /* 0xfffff0060c0e7981 */ /* 0x000f62000c1e1900 */
[----:B0-----:R-:W-:-:S03]  /*02e0*/  IMAD.WIDE.U32 R20, R2, 0x4, R6 ;  /* 0x0000000402147825 */ /* 0x001fc600078e0006 */
[----:B------:R-:W5:Y:S04]  /*02f0*/  LDG.E R5, desc[UR6][R4.64] ;  /* 0x0000000604057981 */ /* 0x000f68000c1e1900 */
[----:B------:R-:W5:Y:S04]  /*0300*/  LDG.E R8, desc[UR6][R12.64+-0xc] ;  /* 0xfffff4060c087981 */ /* 0x000f68000c1e1900 */
[----:B------:R-:W5:Y:S04]  /*0310*/  LDG.E.64 R6, desc[UR6][R10.64+-0x8] ;  /* 0xfffff8060a067981 */ /* 0x000f68000c1e1b00 */
[----:B------:R-:W5:Y:S04]  /*0320*/  LDG.E R4, desc[UR6][R20.64] ;  /* 0x0000000614047981 */ /* 0x000f68000c1e1900 */
[----:B------:R-:W5:Y:S04]  /*0330*/  LDG.E.64 R24, desc[UR6][R10.64] ;  /* 0x000000060a187981 */ /* 0x000f68000c1e1b00 */
[----:B------:R-:W5:Y:S04]  /*0340*/  LDG.E.64 R28, desc[UR6][R10.64+0x10] ;  /* 0x000010060a1c7981 */ /* 0x000f68000c1e1b00 */
[----:B------:R-:W5:Y:S01]  /*0350*/  LDG.E.64 R20, desc[UR6][R10.64+0x20] ;  /* 0x000020060a147981 */ /* 0x000f62000c1e1b00 */
[----:B--2---:R-:W-:-:S04]  /*0360*/  FFMA R19, R27, R19, R26 ;  /* 0x000000131b137223 */ /* 0x004fc8000000001a */
[----:B---3--:R-:W-:Y:S02]  /*0370*/  FFMA R19, R22, R23, R19 ;  /* 0x0000001716137223 */ /* 0x008fe40000000013 */
[----:B------:R-:W2:Y:S02]  /*0380*/  LDG.E.64 R22, desc[UR6][R10.64+0x8] ;  /* 0x000008060a167981 */ /* 0x000ea4000c1e1b00 */
[----:B----4-:R-:W-:-:S04]  /*0390*/  FFMA R15, R16, R15, R19 ;  /* 0x0000000f100f7223 */ /* 0x010fc80000000013 */
[----:B-----5:R-:W-:Y:S02]  /*03a0*/  FFMA R15, R18, R17, R15 ;  /* 0x00000011120f7223 */ /* 0x020fe4000000000f */
[----:B------:R-:W3:Y:S04]  /*03b0*/  LDG.E.64 R18, desc[UR6][R10.64+0x18] ;  /* 0x000018060a127981 */ /* 0x000ee8000c1e1b00 */
[----:B------:R-:W4:Y:S01]  /*03c0*/  LDG.E.64 R16, desc[UR6][R10.64+0x28] ;  /* 0x000028060a107981 */ /* 0x000f22000c1e1b00 */
[----:B------:R-:W-:-:S03]  /*03d0*/  FFMA R9, R14, R9, R15 ;  /* 0x000000090e097223 */ /* 0x000fc6000000000f */
[----:B------:R-:W5:Y:S01]  /*03e0*/  LDG.E.64 R14, desc[UR6][R10.64+0x30] ;  /* 0x000030060a0e7981 */ /* 0x000f62000c1e1b00 */
[----:B------:R-:W-:-:S04]  /*03f0*/  FFMA R8, R8, R5, R9 ;  /* 0x0000000508087223 */ /* 0x000fc80000000009 */
[----:B------:R-:W-:Y:S02]  /*0400*/  FFMA R4, R3, R4, R8 ;  /* 0x0000000403047223 */ /* 0x000fe40000000008 */
[----:B------:R-:W5:Y:S01]  /*0410*/  LDG.E.64 R8, desc[UR6][R10.64+0x38] ;  /* 0x000038060a087981 */ /* 0x000f62000c1e1b00 */
[----:B------:R-:W-:-:S03]  /*0420*/  IMAD.WIDE.U32 R6, R2, 0x4, R6 ;  /* 0x0000000402067825 */ /* 0x000fc600078e0006 */
[----:B------:R-:W5:Y:S01]  /*0430*/  LDG.E R3, desc[UR6][R12.64+-0x4] ;  /* 0xfffffc060c037981 */ /* 0x000f62000c1e1900 */
[----:B------:R-:W-:-:S03]  /*0440*/  IMAD.WIDE.U32 R26, R2, 0x4, R24 ;  /* 0x00000004021a7825 */ /* 0x000fc600078e0018 */
[----:B------:R-:W5:Y:S01]  /*0450*/  LDG.E R5, desc[UR6][R6.64] ;  /* 0x0000000606057981 */ /* 0x000f62000c1e1900 */
[----:B------:R-:W-:-:S03]  /*0460*/  IMAD.WIDE.U32 R28, R2, 0x4, R28 ;  /* 0x00000004021c7825 */ /* 0x000fc600078e001c */
[----:B------:R-:W5:Y:S01]  /*0470*/  LDG.E R25, desc[UR6][R12.64+0x4] ;  /* 0x000004060c197981 */ /* 0x000f62000c1e1900 */
[----:B------:R-:W-:-:S03]  /*0480*/  IMAD.WIDE.U32 R20, R2, 0x4, R20 ;  /* 0x0000000402147825 */ /* 0x000fc600078e0014 */
[----:B------:R-:W5:Y:S04]  /*0490*/  LDG.E R24, desc[UR6][R28.64] ;  /* 0x000000061c187981 */ /* 0x000f68000c1e1900 */
[----:B------:R-:W5:Y:S04]  /*04a0*/  LDG.E R7, desc[UR6][R26.64] ;  /* 0x000000061a077981 */ /* 0x000f68000c1e1900 */
[----:B------:R-:W5:Y:S04]  /*04b0*/  LDG.E R6, desc[UR6][R12.64] ;  /* 0x000000060c067981 */ /* 0x000f68000c1e1900 */
[----:B------:R-:W5:Y:S04]  /*04c0*/  LDG.E R20, desc[UR6][R20.64] ;  /* 0x0000000614147981 */ /* 0x000f68000c1e1900 */
[----:B------:R-:W5:Y:S04]  /*04d0*/  LDG.E R27, desc[UR6][R12.64+0xc] ;  /* 0x00000c060c1b7981 */ /* 0x000f68000c1e1900 */
[----:B------:R-:W5:Y:S04]  /*04e0*/  LDG.E R26, desc[UR6][R12.64+0x10] ;  /* 0x000010060c1a7981 */ /* 0x000f68000c1e1900 */
[----:B------:R-:W5:Y:S04]  /*04f0*/  LDG.E R28, desc[UR6][R12.64+0x14] ;  /* 0x000014060c1c7981 */ /* 0x000f68000c1e1900 */
[----:B------:R-:W5:Y:S01]  /*0500*/  LDG.E R29, desc[UR6][R12.64+0x18] ;  /* 0x000018060c1d7981 */ /* 0x000f62000c1e1900 */
[----:B--2---:R-:W-:-:S06]  /*0510*/  IMAD.WIDE.U32 R22, R2, 0x4, R22 ;  /* 0x0000000402167825 */ /* 0x004fcc00078e0016 */
[----:B------:R-:W2:Y:S01]  /*0520*/  LDG.E R22, desc[UR6][R22.64] ;  /* 0x0000000616167981 */ /* 0x000ea2000c1e1900 */
[----:B---3--:R-:W-:-:S04]  /*0530*/  IMAD.WIDE.U32 R18, R2, 0x4, R18 ;  /* 0x0000000402127825 */ /* 0x008fc800078e0012 */
[C---:B----4-:R-:W-:Y:S02]  /*0540*/  IMAD.WIDE.U32 R16, R2.reuse, 0x4, R16 ;  /* 0x0000000402107825 */ /* 0x050fe400078e0010 */
[----:B------:R-:W3:Y:S04]  /*0550*/  LDG.E R18, desc[UR6][R18.64] ;  /* 0x0000000612127981 */ /* 0x000ee8000c1e1900 */
[----:B------:R-:W4:Y:S01]  /*0560*/  LDG.E R23, desc[UR6][R12.64+0x8] ;  /* 0x000008060c177981 */ /* 0x000f22000c1e1900 */
[----:B-----5:R-:W-:-:S03]  /*0570*/  IMAD.WIDE.U32 R14, R2, 0x4, R14 ;  /* 0x00000004020e7825 */ /* 0x020fc600078e000e */
[----:B------:R-:W5:Y:S04]  /*0580*/  LDG.E R17, desc[UR6][R16.64] ;  /* 0x0000000610117981 */ /* 0x000f68000c1e1900 */
[----:B------:R-:W5:Y:S04]  /*0590*/  LDG.E R14, desc[UR6][R14.64] ;  /* 0x000000060e0e7981 */ /* 0x000f68000c1e1900 */
[----:B------:R0:W5:Y:S01]  /*05a0*/  LDG.E R19, desc[UR6][R12.64+0x1c] ;  /* 0x00001c060c137981 */ /* 0x000162000c1e1900 */
[----:B------:R-:W-:-:S06]  /*05b0*/  IMAD.WIDE.U32 R8, R2, 0x4, R8 ;  /* 0x0000000402087825 */ /* 0x000fcc00078e0008 */
[----:B------:R-:W5:Y:S01]  /*05c0*/  LDG.E R8, desc[UR6][R8.64] ;  /* 0x0000000608087981 */ /* 0x000f62000c1e1900 */
[----:B------:R-:W-:Y:S01]  /*05d0*/  FFMA R3, R3, R5, R4 ;  /* 0x0000000503037223 */ /* 0x000fe20000000004 */
[----:B------:R-:W-:-:S03]  /*05e0*/  UIADD3 UR4, UPT, UPT, UR4, 0x10, URZ ;  /* 0x0000001004047890 */ /* 0x000fc6000fffe0ff */
[----:B------:R-:W-:Y:S01]  /*05f0*/  FFMA R6, R6, R7, R3 ;  /* 0x0000000706067223 */ /* 0x000fe20000000003 */
[----:B------:R-:W-:Y:S01]  /*0600*/  UISETP.NE.AND UP0, UPT, UR4, 0x640, UPT ;  /* 0x000006400400788c */ /* 0x000fe2000bf05270 */
[----:B0-----:R-:W-:Y:S02]  /*0610*/  IADD3 R12, P0, PT, R12, 0x40, RZ ;  /* 0x000000400c0c7810 */ /* 0x001fe40007f1e0ff */
[----:B------:R-:W-:Y:S02]  /*0620*/  IADD3 R10, P1, PT, R10, 0x80, RZ ;  /* 0x000000800a0a7810 */ /* 0x000fe40007f3e0ff */
[----:B------:R-:W-:Y:S02]  /*0630*/  IADD3.X R13, PT, PT, RZ, R13, RZ, P0, !PT ;  /* 0x0000000dff0d7210 */ /* 0x000fe400007fe4ff */
[----:B------:R-:W-:Y:S01]  /*0640*/  IADD3.X R11, PT, PT, RZ, R11, RZ, P1, !PT ;  /* 0x0000000bff0b7210 */ /* 0x000fe20000ffe4ff */
[----:B--2---:R-:W-:-:S04]  /*0650*/  FFMA R6, R25, R22, R6 ;  /* 0x0000001619067223 */ /* 0x004fc80000000006 */
[----:B----4-:R-:W-:-:S04]  /*0660*/  FFMA R6, R23, R24, R6 ;  /* 0x0000001817067223 */ /* 0x010fc80000000006 */
[----:B---3--:R-:W-:-:S04]  /*0670*/  FFMA R27, R27, R18, R6 ;  /* 0x000000121b1b7223 */ /* 0x008fc80000000006 */
[----:B------:R-:W-:-:S04]  /*0680*/  FFMA R27, R26, R20, R27 ;  /* 0x000000141a1b7223 */ /* 0x000fc8000000001b */
[----:B-----5:R-:W-:-:S04]  /*0690*/  FFMA R28, R28, R17, R27 ;  /* 0x000000111c1c7223 */ /* 0x020fc8000000001b */
[----:B------:R-:W-:-:S04]  /*06a0*/  FFMA R14, R29, R14, R28 ;  /* 0x0000000e1d0e7223 */ /* 0x000fc8000000001c */
[----:B------:R-:W-:Y:S01]  /*06b0*/  FFMA R26, R19, R8, R14 ;  /* 0x00000008131a7223 */ /* 0x000fe2000000000e */
[----:B------:R-:W-:Y:S06]  /*06c0*/  BRA.U UP0, `(.L_x_0) ;  /* 0xfffffff900a47547 */ /* 0x000fec000b83ffff */
[----:B------:R-:W0:Y:S02]  /*06d0*/  LDC.64 R4, c[0x0][0x390] ;  /* 0x0000e400ff047b82 */ /* 0x000e240000000a00 */
[----:B0-----:R-:W-:-:S06]  /*06e0*/  IMAD.WIDE R4, R0, 0x8, R4 ;  /* 0x0000000800047825 */ /* 0x001fcc00078e0204 */
[----:B------:R-:W2:Y:S02]  /*06f0*/  LDG.E.64 R4, desc[UR6][R4.64] ;  /* 0x0000000604047981 */ /* 0x000ea4000c1e1b00 */
[----:B--2---:R-:W-:-:S05]  /*0700*/  IMAD.WIDE.U32 R2, R2, 0x4, R4 ;  /* 0x0000000402027825 */ /* 0x004fca00078e0004 */
[----:B------:R-:W-:Y:S01]  /*0710*/  STG.E desc[UR6][R2.64], R26 ;  /* 0x0000001a02007986 */ /* 0x000fe2000c101906 */
[----:B------:R-:W-:Y:S05]  /*0720*/  EXIT ;  /* 0x000000000000794d */ /* 0x000fea0003800000 */
.L_x_1:
[----:B------:R-:W-:-:S00]  /*0730*/  BRA `(.L_x_1) ;  /* 0xfffffffc00fc7947 */ /* 0x000fc0000383ffff */
[----:B------:R-:W-:-:S00]  /*0740*/  NOP ;  /* 0x0000000000007918 */ /* 0x000fc00000000000 */
        /* <DEDUP_REMOVED lines=11> */
.L_x_2:


//--------------------- .nv.shared.reserved.0     --------------------------
	.section	.nv.shared.reserved.0,"aw",@nobits
	.weak		__nv_reservedSMEM_offset_0_alias
	.size		__nv_reservedSMEM_offset_0_alias, 0, 64
	.other		__nv_reservedSMEM_offset_0_alias,@"STO_CUDA_RESERVED_SHARED STV_DEFAULT"
__nv_reservedSMEM_offset_0_alias:
	.zero		0
	.zero		64


//--------------------- .nv.constant0._Z7KrnlMMMPPfS0_S0_ --------------------------
	.section	.nv.constant0._Z7KrnlMMMPPfS0_S0_,"a",@progbits
	.sectionflags	@""
	.align	4
.nv.constant0._Z7KrnlMMMPPfS0_S0_:
	.zero		920


//--------------------- SYMBOLS --------------------------

	.type		.nv.reservedSmem.offset0,@object
	.size		.nv.reservedSmem.offset0,0x4
